	.headerflags	@"EF_CUDA_TEXMODE_UNIFIED EF_CUDA_64BIT_ADDRESS EF_CUDA_ACCELERATORS EF_CUDA_SM90 EF_CUDA_VIRTUAL_SM(EF_CUDA_SM90)"
	.elftype	@"ET_EXEC"


//--------------------- .nv.info                  --------------------------
	.section	.nv.info,"",@"SHT_CUDA_INFO"
	.align	4


	//----- nvinfo : EIATTR_REGCOUNT
	.align		4
        /*0000*/ 	.byte	0x04, 0x2f
        /*0002*/ 	.short	(.L_3 - .L_2)
	.align		4
.L_2:
        /*0004*/ 	.word	index@(triton_poi_fused__native_batch_norm_legit_no_training_add_relu_48)
        /*0008*/ 	.word	0x00000020


	//----- nvinfo : EIATTR_MIN_STACK_SIZE
	.align		4
.L_3:
        /*000c*/ 	.byte	0x04, 0x12
        /*000e*/ 	.short	(.L_5 - .L_4)
	.align		4
.L_4:
        /*0010*/ 	.word	index@(triton_poi_fused__native_batch_norm_legit_no_training_add_relu_48)
        /*0014*/ 	.word	0x00000000


	//----- nvinfo : EIATTR_FRAME_SIZE
	.align		4
.L_5:
        /*0018*/ 	.byte	0x04, 0x11
        /*001a*/ 	.short	(.L_7 - .L_6)
	.align		4
.L_6:
        /*001c*/ 	.word	index@(triton_poi_fused__native_batch_norm_legit_no_training_add_relu_48)
        /*0020*/ 	.word	0x00000000


	//----- nvinfo : EIATTR_MIN_STACK_SIZE
	.align		4
.L_7:
        /*0024*/ 	.byte	0x04, 0x12
        /*0026*/ 	.short	(.L_9 - .L_8)
	.align		4
.L_8:
        /*0028*/ 	.word	index@(triton_poi_fused__native_batch_norm_legit_no_training_add_relu_48)
        /*002c*/ 	.word	0x00000000
.L_9:


//--------------------- .nv.info.triton_poi_fused__native_batch_norm_legit_no_training_add_relu_48 --------------------------
	.section	.nv.info.triton_poi_fused__native_batch_norm_legit_no_training_add_relu_48,"",@"SHT_CUDA_INFO"
	.sectionflags	@""
	.align	4


	//----- nvinfo : EIATTR_CUDA_API_VERSION
	.align		4
        /*0000*/ 	.byte	0x04, 0x37
        /*0002*/ 	.short	(.L_11 - .L_10)
.L_10:
        /*0004*/ 	.word	0x0000007c


	//----- nvinfo : EIATTR_KPARAM_INFO
	.align		4
.L_11:
        /*0008*/ 	.byte	0x04, 0x17
        /*000a*/ 	.short	(.L_13 - .L_12)
.L_12:
        /*000c*/ 	.word	0x00000000
        /*0010*/ 	.short	0x0009
        /*0012*/ 	.short	0x0044
        /*0014*/ 	.byte	0x00, 0xf0, 0x11, 0x00


	//----- nvinfo : EIATTR_KPARAM_INFO
	.align		4
.L_13:
        /*0018*/ 	.byte	0x04, 0x17
        /*001a*/ 	.short	(.L_15 - .L_14)
.L_14:
        /*001c*/ 	.word	0x00000000
        /*0020*/ 	.short	0x0008
        /*0022*/ 	.short	0x0040
        /*0024*/ 	.byte	0x00, 0xf0, 0x11, 0x00


	//----- nvinfo : EIATTR_KPARAM_INFO
	.align		4
.L_15:
        /*0028*/ 	.byte	0x04, 0x17
        /*002a*/ 	.short	(.L_17 - .L_16)
.L_16:
        /*002c*/ 	.word	0x00000000
        /*0030*/ 	.short	0x0007
        /*0032*/ 	.short	0x0038
        /*0034*/ 	.byte	0x00, 0xf4, 0x21, 0x00


	//----- nvinfo : EIATTR_KPARAM_INFO
	.align		4
.L_17:
        /*0038*/ 	.byte	0x04, 0x17
        /*003a*/ 	.short	(.L_19 - .L_18)
.L_18:
        /*003c*/ 	.word	0x00000000
        /*0040*/ 	.short	0x0006
        /*0042*/ 	.short	0x0030
        /*0044*/ 	.byte	0x00, 0xf4, 0x21, 0x00


	//----- nvinfo : EIATTR_KPARAM_INFO
	.align		4
.L_19:
        /*0048*/ 	.byte	0x04, 0x17
        /*004a*/ 	.short	(.L_21 - .L_20)
.L_20:
        /*004c*/ 	.word	0x00000000
        /*0050*/ 	.short	0x0005
        /*0052*/ 	.short	0x0028
        /*0054*/ 	.byte	0x00, 0xf4, 0x21, 0x00


	//----- nvinfo : EIATTR_KPARAM_INFO
	.align		4
.L_21:
        /*0058*/ 	.byte	0x04, 0x17
        /*005a*/ 	.short	(.L_23 - .L_22)
.L_22:
        /*005c*/ 	.word	0x00000000
        /*0060*/ 	.short	0x0004
        /*0062*/ 	.short	0x0020
        /*0064*/ 	.byte	0x00, 0xf4, 0x21, 0x00


	//----- nvinfo : EIATTR_KPARAM_INFO
	.align		4
.L_23:
        /*0068*/ 	.byte	0x04, 0x17
        /*006a*/ 	.short	(.L_25 - .L_24)
.L_24:
        /*006c*/ 	.word	0x00000000
        /*0070*/ 	.short	0x0003
        /*0072*/ 	.short	0x0018
        /*0074*/ 	.byte	0x00, 0xf4, 0x21, 0x00


	//----- nvinfo : EIATTR_KPARAM_INFO
	.align		4
.L_25:
        /*0078*/ 	.byte	0x04, 0x17
        /*007a*/ 	.short	(.L_27 - .L_26)
.L_26:
        /*007c*/ 	.word	0x00000000
        /*0080*/ 	.short	0x0002
        /*0082*/ 	.short	0x0010
        /*0084*/ 	.byte	0x00, 0xf4, 0x21, 0x00


	//----- nvinfo : EIATTR_KPARAM_INFO
	.align		4
.L_27:
        /*0088*/ 	.byte	0x04, 0x17
        /*008a*/ 	.short	(.L_29 - .L_28)
.L_28:
        /*008c*/ 	.word	0x00000000
        /*0090*/ 	.short	0x0001
        /*0092*/ 	.short	0x0008
        /*0094*/ 	.byte	0x00, 0xf4, 0x21, 0x00


	//----- nvinfo : EIATTR_KPARAM_INFO
	.align		4
.L_29:
        /*0098*/ 	.byte	0x04, 0x17
        /*009a*/ 	.short	(.L_31 - .L_30)
.L_30:
        /*009c*/ 	.word	0x00000000
        /*00a0*/ 	.short	0x0000
        /*00a2*/ 	.short	0x0000
        /*00a4*/ 	.byte	0x00, 0xf4, 0x21, 0x00


	//----- nvinfo : EIATTR_SPARSE_MMA_MASK
	.align		4
.L_31:
        /*00a8*/ 	.byte	0x03, 0x50
        /*00aa*/ 	.short	0x0000


	//----- nvinfo : EIATTR_MAXREG_COUNT
	.align		4
        /*00ac*/ 	.byte	0x03, 0x1b
        /*00ae*/ 	.short	0x00ff


	//----- nvinfo : EIATTR_EXIT_INSTR_OFFSETS
	.align		4
        /*00b0*/ 	.byte	0x04, 0x1c
        /*00b2*/ 	.short	(.L_33 - .L_32)


	//   ....[0]....
.L_32:
        /*00b4*/ 	.word	0x00001180


	//   ....[1]....
        /*00b8*/ 	.word	0x000011c0


	//----- nvinfo : EIATTR_REQNTID
	.align		4
.L_33:
        /*00bc*/ 	.byte	0x04, 0x10
        /*00be*/ 	.short	(.L_35 - .L_34)
.L_34:
        /*00c0*/ 	.word	0x00000080
        /*00c4*/ 	.word	0x00000001
        /*00c8*/ 	.word	0x00000001


	//----- nvinfo : EIATTR_CBANK_PARAM_SIZE
	.align		4
.L_35:
        /*00cc*/ 	.byte	0x03, 0x19
        /*00ce*/ 	.short	0x0048


	//----- nvinfo : EIATTR_PARAM_CBANK
	.align		4
        /*00d0*/ 	.byte	0x04, 0x0a
        /*00d2*/ 	.short	(.L_37 - .L_36)
	.align		4
.L_36:
        /*00d4*/ 	.word	index@(.nv.constant0.triton_poi_fused__native_batch_norm_legit_no_training_add_relu_48)
        /*00d8*/ 	.short	0x0210
        /*00da*/ 	.short	0x0048


	//----- nvinfo : EIATTR_SW_WAR
	.align		4
.L_37:
        /*00dc*/ 	.byte	0x04, 0x36
        /*00de*/ 	.short	(.L_39 - .L_38)
.L_38:
        /*00e0*/ 	.word	0x00000008
.L_39:


//--------------------- .nv.callgraph             --------------------------
	.section	.nv.callgraph,"",@"SHT_CUDA_CALLGRAPH"
	.align	4
	.sectionentsize	8
	.align		4
        /*0000*/ 	.word	0x00000000
	.align		4
        /*0004*/ 	.word	0xffffffff
	.align		4
        /*0008*/ 	.word	0x00000000
	.align		4
        /*000c*/ 	.word	0xfffffffe
	.align		4
        /*0010*/ 	.word	0x00000000
	.align		4
        /*0014*/ 	.word	0xfffffffd
	.align		4
        /*0018*/ 	.word	0x00000000
	.align		4
        /*001c*/ 	.word	0xfffffffc


//--------------------- .nv.constant4             --------------------------
	.section	.nv.constant4,"a",@progbits
	.align	8
	.align		8
.nv.constant4:
        /*0000*/ 	.dword	_$_str
	.align		8
        /*0008*/ 	.dword	_$_str_$_2


//--------------------- .text.triton_poi_fused__native_batch_norm_legit_no_training_add_relu_48 --------------------------
	.section	.text.triton_poi_fused__native_batch_norm_legit_no_training_add_relu_48,"ax",@progbits
	.sectionflags	@"SHF_BARRIERS=1"
	.align	128
        .global         triton_poi_fused__native_batch_norm_legit_no_training_add_relu_48
        .type           triton_poi_fused__native_batch_norm_legit_no_training_add_relu_48,@function
        .size           triton_poi_fused__native_batch_norm_legit_no_training_add_relu_48,(.L_x_1 - triton_poi_fused__native_batch_norm_legit_no_training_add_relu_48)
        .other          triton_poi_fused__native_batch_norm_legit_no_training_add_relu_48,@"STO_CUDA_ENTRY STV_DEFAULT"
triton_poi_fused__native_batch_norm_legit_no_training_add_relu_48:
.text.triton_poi_fused__native_batch_norm_legit_no_training_add_relu_48:
[----:B------:R-:W0:Y:S01]  /*0000*/  LDC R1, c[0x0][0x28] ;  /* 0x00000a00ff017b82 */ /* 0x000e220000000800 */
[----:B------:R-:W1:Y:S07]  /*0010*/  S2R R22, SR_CTAID.Y ;  /* 0x0000000000167919 */ /* 0x000e6e0000002600 */
[----:B------:R-:W2:Y:S01]  /*0020*/  LDC.64 R16, c[0x0][0x210] ;  /* 0x00008400ff107b82 */ /* 0x000ea20000000a00 */
[----:B------:R-:W-:Y:S01]  /*0030*/  ULDC.64 UR6, c[0x0][0x208] ;  /* 0x0000820000067ab9 */ /* 0x000fe20000000a00 */
[----:B------:R-:W3:Y:S01]  /*0040*/  S2R R23, SR_TID.X ;  /* 0x0000000000177919 */ /* 0x000ee20000002100 */
[----:B------:R-:W4:Y:S05]  /*0050*/  S2R R20, SR_CTAID.X ;  /* 0x0000000000147919 */ /* 0x000f2a0000002500 */
[----:B------:R-:W5:Y:S08]  /*0060*/  LDC.64 R26, c[0x0][0x220] ;  /* 0x00008800ff1a7b82 */ /* 0x000f700000000a00 */
[----:B------:R-:W2:Y:S01]  /*0070*/  LDC.64 R28, c[0x0][0x218] ;  /* 0x00008600ff1c7b82 */ /* 0x000ea20000000a00 */
[----:B-1----:R-:W-:-:S02]  /*0080*/  IMAD.SHL.U32 R22, R22, 0x40, RZ ;  /* 0x0000004016167824 */ /* 0x002fc400078e00ff */
[C---:B---3--:R-:W-:Y:S01]  /*0090*/  IMAD.SHL.U32 R3, R23.reuse, 0x4, RZ ;  /* 0x0000000417037824 */ /* 0x048fe200078e00ff */
[----:B------:R-:W-:Y:S02]  /*00a0*/  LOP3.LUT R0, R23, 0x10, RZ, 0xc0, !PT ;  /* 0x0000001017007812 */ /* 0x000fe400078ec0ff */
[----:B------:R-:W-:Y:S01]  /*00b0*/  SHF.R.U32.HI R21, RZ, 0x2, R23 ;  /* 0x00000002ff157819 */ /* 0x000fe20000011617 */
[----:B----4-:R-:W-:Y:S01]  /*00c0*/  IMAD.SHL.U32 R20, R20, 0x10, RZ ;  /* 0x0000001014147824 */ /* 0x010fe200078e00ff */
[----:B------:R-:W-:Y:S02]  /*00d0*/  LOP3.LUT R24, R22, 0x3c, R3, 0xf8, !PT ;  /* 0x0000003c16187812 */ /* 0x000fe400078ef803 */
[----:B------:R-:W-:Y:S02]  /*00e0*/  LOP3.LUT R2, R0, 0x40, R23, 0xf8, !PT ;  /* 0x0000004000027812 */ /* 0x000fe400078ef817 */
[C---:B------:R-:W-:Y:S01]  /*00f0*/  ISETP.GE.AND P0, PT, R24.reuse, 0x1a0, PT ;  /* 0x000001a01800780c */ /* 0x040fe20003f06270 */
[----:B------:R-:W-:Y:S01]  /*0100*/  IMAD.HI R4, R24, 0x4ec4ec4f, RZ ;  /* 0x4ec4ec4f18047827 */ /* 0x000fe200078e02ff */
[----:B------:R-:W-:-:S02]  /*0110*/  LOP3.LUT R2, R2, 0x20, R23, 0xf8, !PT ;  /* 0x0000002002027812 */ /* 0x000fc400078ef817 */
[----:B------:R-:W-:Y:S02]  /*0120*/  LOP3.LUT R8, R23, 0x20, RZ, 0xc0, !PT ;  /* 0x0000002017087812 */ /* 0x000fe400078ec0ff */
[----:B------:R-:W-:Y:S02]  /*0130*/  SHF.R.U32.HI R5, RZ, 0x1f, R4 ;  /* 0x0000001fff057819 */ /* 0x000fe40000011604 */
[----:B------:R-:W-:Y:S02]  /*0140*/  SHF.R.U32.HI R7, RZ, 0x4, R2 ;  /* 0x00000004ff077819 */ /* 0x000fe40000011602 */
[----:B------:R-:W-:Y:S02]  /*0150*/  LEA.HI.SX32 R11, R4, R5, 0x1b ;  /* 0x00000005040b7211 */ /* 0x000fe400078fdaff */
[----:B------:R-:W-:Y:S02]  /*0160*/  CS2R R4, SRZ ;  /* 0x0000000000047805 */ /* 0x000fe4000001ff00 */
[----:B------:R-:W-:Y:S01]  /*0170*/  SGXT.U32 R21, R21, 0x2 ;  /* 0x000000021515781a */ /* 0x000fe20000000000 */
[----:B------:R-:W-:Y:S01]  /*0180*/  IMAD.IADD R9, R20, 0x1, R7 ;  /* 0x0000000114097824 */ /* 0x000fe200078e0207 */
[----:B------:R-:W-:Y:S01]  /*0190*/  SHF.R.U32.HI R8, RZ, 0x2, R8 ;  /* 0x00000002ff087819 */ /* 0x000fe20000011608 */
[----:B------:R-:W-:Y:S01]  /*01a0*/  IMAD R24, R11, -0x68, R24 ;  /* 0xffffff980b187824 */ /* 0x000fe200078e0218 */
[----:B------:R-:W-:-:S02]  /*01b0*/  SHF.R.U32.HI R0, RZ, 0x2, R0 ;  /* 0x00000002ff007819 */ /* 0x000fc40000011600 */
[----:B------:R-:W-:Y:S02]  /*01c0*/  CS2R R6, SRZ ;  /* 0x0000000000067805 */ /* 0x000fe4000001ff00 */
[----:B------:R-:W-:Y:S01]  /*01d0*/  ISETP.LT.AND P2, PT, R9, 0x10, !P0 ;  /* 0x000000100900780c */ /* 0x000fe20004741270 */
[----:B------:R-:W-:Y:S01]  /*01e0*/  IMAD R2, R11, 0x680, R24 ;  /* 0x000006800b027824 */ /* 0x000fe200078e0218 */
[----:B------:R-:W-:-:S03]  /*01f0*/  LOP3.LUT R21, R8, R0, R21, 0xfe, !PT ;  /* 0x0000000008157212 */ /* 0x000fc600078efe15 */
[C---:B------:R-:W-:Y:S02]  /*0200*/  IMAD R2, R9.reuse, 0x68, R2 ;  /* 0x0000006809027824 */ /* 0x040fe400078e0202 */
[----:B------:R-:W-:Y:S02]  /*0210*/  VIADD R9, R9, 0x8 ;  /* 0x0000000809097836 */ /* 0x000fe40000000000 */
[C---:B------:R-:W-:Y:S01]  /*0220*/  VIADD R0, R2.reuse, 0x340 ;  /* 0x0000034002007836 */ /* 0x040fe20000000000 */
[----:B------:R-:W-:Y:S01]  /*0230*/  CS2R R10, SRZ ;  /* 0x00000000000a7805 */ /* 0x000fe2000001ff00 */
[--C-:B--2---:R-:W-:Y:S01]  /*0240*/  IMAD.WIDE R18, R2, 0x4, R16.reuse ;  /* 0x0000000402127825 */ /* 0x104fe200078e0210 */
[----:B------:R-:W-:Y:S02]  /*0250*/  ISETP.LT.AND P1, PT, R9, 0x10, !P0 ;  /* 0x000000100900780c */ /* 0x000fe40004721270 */
[----:B------:R-:W-:Y:S01]  /*0260*/  CS2R R8, SRZ ;  /* 0x0000000000087805 */ /* 0x000fe2000001ff00 */
[----:B------:R-:W-:Y:S01]  /*0270*/  IMAD.WIDE R16, R0, 0x4, R16 ;  /* 0x0000000400107825 */ /* 0x000fe200078e0210 */
[----:B------:R1:W2:Y:S01]  /*0280*/  @P2 LDG.E.EL.128 R4, desc[UR6][R18.64] ;  /* 0x0000000612042981 */ /* 0x0002a2000c2e1d00 */
[----:B------:R-:W-:-:S02]  /*0290*/  CS2R R12, SRZ ;  /* 0x00000000000c7805 */ /* 0x000fc4000001ff00 */
[----:B------:R-:W-:Y:S01]  /*02a0*/  CS2R R14, SRZ ;  /* 0x00000000000e7805 */ /* 0x000fe2000001ff00 */
[----:B-----5:R-:W-:-:S04]  /*02b0*/  IMAD.WIDE R26, R24, 0x4, R26 ;  /* 0x00000004181a7825 */ /* 0x020fc800078e021a */
[----:B0-----:R-:W-:Y:S01]  /*02c0*/  IMAD.WIDE R28, R24, 0x4, R28 ;  /* 0x00000004181c7825 */ /* 0x001fe200078e021c */
[----:B------:R0:W3:Y:S01]  /*02d0*/  @P1 LDG.E.EL.128 R8, desc[UR6][R16.64] ;  /* 0x0000000610081981 */ /* 0x0000e2000c2e1d00 */
[----:B-1----:R-:W-:-:S03]  /*02e0*/  CS2R R18, SRZ ;  /* 0x0000000000127805 */ /* 0x002fc6000001ff00 */
[----:B------:R-:W2:Y:S01]  /*02f0*/  @!P0 LDG.E.EL.128 R12, desc[UR6][R28.64] ;  /* 0x000000061c0c8981 */ /* 0x000ea2000c2e1d00 */
[----:B0-----:R-:W-:-:S06]  /*0300*/  CS2R R16, SRZ ;  /* 0x0000000000107805 */ /* 0x001fcc000001ff00 */
[----:B------:R0:W4:Y:S01]  /*0310*/  @!P0 LDG.E.EL.128 R16, desc[UR6][R26.64] ;  /* 0x000000061a108981 */ /* 0x000122000c2e1d00 */
[----:B------:R-:W-:Y:S01]  /*0320*/  LOP3.LUT R3, R20, 0xc, R3, 0xf8, !PT ;  /* 0x0000000c14037812 */ /* 0x000fe200078ef803 */
[----:B0-----:R-:W0:Y:S02]  /*0330*/  LDC.64 R26, c[0x0][0x228] ;  /* 0x00008a00ff1a7b82 */ /* 0x001e240000000a00 */
[----:B0-----:R-:W-:-:S04]  /*0340*/  IMAD.WIDE R26, R24, 0x4, R26 ;  /* 0x00000004181a7825 */ /* 0x001fc800078e021a */
[C---:B--2---:R-:W-:Y:S01]  /*0350*/  FADD R29, -R12.reuse, R4 ;  /* 0x000000040c1d7221 */ /* 0x044fe20000000100 */
[C---:B------:R-:W-:Y:S01]  /*0360*/  FADD R4, -R13.reuse, R5 ;  /* 0x000000050d047221 */ /* 0x040fe20000000100 */
[----:B---3--:R-:W-:Y:S01]  /*0370*/  FADD R20, -R12, R8 ;  /* 0x000000080c147221 */ /* 0x008fe20000000100 */
[----:B------:R-:W-:Y:S01]  /*0380*/  FADD R13, -R13, R9 ;  /* 0x000000090d0d7221 */ /* 0x000fe20000000100 */
[C---:B------:R-:W-:Y:S01]  /*0390*/  FADD R5, -R14.reuse, R6 ;  /* 0x000000060e057221 */ /* 0x040fe20000000100 */
[----:B------:R-:W0:Y:S01]  /*03a0*/  LDC.64 R8, c[0x0][0x230] ;  /* 0x00008c00ff087b82 */ /* 0x000e220000000a00 */
[----:B------:R-:W-:Y:S01]  /*03b0*/  FADD R10, -R14, R10 ;  /* 0x0000000a0e0a7221 */ /* 0x000fe20000000100 */
[----:B----4-:R-:W-:Y:S01]  /*03c0*/  FADD R25, R17, 9.9999997473787516356e-06 ;  /* 0x3727c5ac11197421 */ /* 0x010fe20000000000 */
[----:B------:R-:W-:Y:S01]  /*03d0*/  FADD R28, R16, 9.9999997473787516356e-06 ;  /* 0x3727c5ac101c7421 */ /* 0x000fe20000000000 */
[----:B------:R-:W-:Y:S01]  /*03e0*/  FADD R18, R18, 9.9999997473787516356e-06 ;  /* 0x3727c5ac12127421 */ /* 0x000fe20000000000 */
[----:B------:R-:W-:Y:S01]  /*03f0*/  LOP3.LUT R16, R23, 0x40, RZ, 0xc0, !PT ;  /* 0x0000004017107812 */ /* 0x000fe200078ec0ff */
[----:B------:R-:W-:-:S02]  /*0400*/  IMAD.MOV.U32 R17, RZ, RZ, 0x3e800000 ;  /* 0x3e800000ff117424 */ /* 0x000fc400078e00ff */
[----:B------:R-:W1:Y:S01]  /*0410*/  MUFU.SQRT R25, R25 ;  /* 0x0000001900197308 */ /* 0x000e620000002000 */
[----:B------:R-:W-:-:S04]  /*0420*/  SHF.R.U32.HI R16, RZ, 0x2, R16 ;  /* 0x00000002ff107819 */ /* 0x000fc80000011610 */
[----:B------:R-:W-:-:S03]  /*0430*/  LOP3.LUT R16, R22, R21, R16, 0xfe, !PT ;  /* 0x0000001516107212 */ /* 0x000fc600078efe10 */
[----:B------:R-:W2:Y:S01]  /*0440*/  MUFU.SQRT R28, R28 ;  /* 0x0000001c001c7308 */ /* 0x000ea20000002000 */
[----:B0-----:R-:W-:Y:S01]  /*0450*/  IMAD.WIDE R8, R24, 0x4, R8 ;  /* 0x0000000418087825 */ /* 0x001fe200078e0208 */
[----:B-1----:R-:W-:-:S06]  /*0460*/  FSETP.GT.AND P6, PT, R25, 8.50705917302346158658e+37, PT ;  /* 0x7e8000001900780b */ /* 0x002fcc0003fc4000 */
[----:B------:R-:W0:Y:S01]  /*0470*/  MUFU.SQRT R23, R18 ;  /* 0x0000001200177308 */ /* 0x000e220000002000 */
[----:B------:R-:W-:Y:S02]  /*0480*/  FSETP.GEU.AND P3, PT, R25, 1.175494350822287508e-38, PT ;  /* 0x008000001900780b */ /* 0x000fe40003f6e000 */
[----:B------:R-:W-:Y:S02]  /*0490*/  FSEL R21, R17, 1, P6 ;  /* 0x3f80000011157808 */ /* 0x000fe40003000000 */
[C---:B--2---:R-:W-:Y:S02]  /*04a0*/  FSETP.GT.AND P4, PT, R28.reuse, 8.50705917302346158658e+37, PT ;  /* 0x7e8000001c00780b */ /* 0x044fe40003f84000 */
[----:B------:R-:W-:Y:S01]  /*04b0*/  FSETP.GEU.AND P5, PT, R28, 1.175494350822287508e-38, PT ;  /* 0x008000001c00780b */ /* 0x000fe20003fae000 */
[----:B------:R-:W-:-:S06]  /*04c0*/  @P6 FMUL R25, R25, 0.25 ;  /* 0x3e80000019196820 */ /* 0x000fcc0000400000 */
[----:B------:R-:W-:Y:S01]  /*04d0*/  @!P3 FMUL R21, R21, 16777216 ;  /* 0x4b8000001515b820 */ /* 0x000fe20000400000 */
[----:B0-----:R-:W-:Y:S01]  /*04e0*/  FSETP.GT.AND P6, PT, R23, 8.50705917302346158658e+37, PT ;  /* 0x7e8000001700780b */ /* 0x001fe20003fc4000 */
[----:B------:R-:W-:Y:S01]  /*04f0*/  @!P3 FMUL R25, R25, 16777216 ;  /* 0x4b8000001919b820 */ /* 0x000fe20000400000 */
[----:B------:R-:W-:-:S03]  /*0500*/  FSETP.GEU.AND P3, PT, R23, 1.175494350822287508e-38, PT ;  /* 0x008000001700780b */ /* 0x000fc60003f6e000 */
[----:B------:R0:W1:Y:S01]  /*0510*/  MUFU.RCP R22, R25 ;  /* 0x0000001900167308 */ /* 0x0000620000001000 */
[----:B------:R-:W-:-:S04]  /*0520*/  @P4 FMUL R28, R28, 0.25 ;  /* 0x3e8000001c1c4820 */ /* 0x000fc80000400000 */
[----:B------:R-:W-:-:S03]  /*0530*/  @!P5 FMUL R28, R28, 16777216 ;  /* 0x4b8000001c1cd820 */ /* 0x000fc60000400000 */
[----:B------:R-:W-:Y:S01]  /*0540*/  @P6 FMUL R23, R23, 0.25 ;  /* 0x3e80000017176820 */ /* 0x000fe20000400000 */
[----:B------:R-:W2:Y:S01]  /*0550*/  MUFU.RCP R18, R28 ;  /* 0x0000001c00127308 */ /* 0x000ea20000001000 */
[----:B0-----:R-:W-:Y:S02]  /*0560*/  FSEL R25, R17, 1, P6 ;  /* 0x3f80000011197808 */ /* 0x001fe40003000000 */
[----:B------:R-:W-:Y:S01]  /*0570*/  @!P3 FMUL R23, R23, 16777216 ;  /* 0x4b8000001717b820 */ /* 0x000fe20000400000 */
[----:B-1----:R-:W-:Y:S01]  /*0580*/  FMUL R22, R22, R21 ;  /* 0x0000001516167220 */ /* 0x002fe20000400000 */
[----:B------:R-:W-:-:S03]  /*0590*/  FSEL R21, R17, 1, P4 ;  /* 0x3f80000011157808 */ /* 0x000fc60002000000 */
[----:B------:R0:W1:Y:S01]  /*05a0*/  MUFU.RCP R12, R23 ;  /* 0x00000017000c7308 */ /* 0x0000620000001000 */
[----:B------:R-:W-:Y:S01]  /*05b0*/  @!P3 FMUL R25, R25, 16777216 ;  /* 0x4b8000001919b820 */ /* 0x000fe20000400000 */
[----:B------:R-:W-:Y:S01]  /*05c0*/  FMUL R4, R22, R4 ;  /* 0x0000000416047220 */ /* 0x000fe20000400000 */
[----:B------:R-:W-:-:S04]  /*05d0*/  @!P5 FMUL R21, R21, 16777216 ;  /* 0x4b8000001515d820 */ /* 0x000fc80000400000 */
[----:B--2---:R-:W-:Y:S01]  /*05e0*/  FMUL R21, R18, R21 ;  /* 0x0000001512157220 */ /* 0x004fe20000400000 */
[----:B------:R-:W-:Y:S01]  /*05f0*/  FMUL R18, R22, R13 ;  /* 0x0000000d16127220 */ /* 0x000fe20000400000 */
[----:B0-----:R-:W-:Y:S02]  /*0600*/  CS2R R22, SRZ ;  /* 0x0000000000167805 */ /* 0x001fe4000001ff00 */
[C---:B------:R-:W-:Y:S01]  /*0610*/  FMUL R13, R21.reuse, R20 ;  /* 0x00000014150d7220 */ /* 0x040fe20000400000 */
[----:B------:R-:W-:Y:S01]  /*0620*/  FMUL R29, R21, R29 ;  /* 0x0000001d151d7220 */ /* 0x000fe20000400000 */
[----:B------:R-:W-:Y:S01]  /*0630*/  CS2R R20, SRZ ;  /* 0x0000000000147805 */ /* 0x000fe2000001ff00 */
[----:B-1----:R-:W-:Y:S01]  /*0640*/  FMUL R12, R12, R25 ;  /* 0x000000190c0c7220 */ /* 0x002fe20000400000 */
[----:B------:R-:W-:-:S04]  /*0650*/  CS2R R24, SRZ ;  /* 0x0000000000187805 */ /* 0x000fc8000001ff00 */
[----:B------:R0:W2:Y:S02]  /*0660*/  @!P0 LDG.E.EL.128 R20, desc[UR6][R26.64] ;  /* 0x000000061a148981 */ /* 0x0000a4000c2e1d00 */
[----:B0-----:R-:W-:-:S06]  /*0670*/  CS2R R26, SRZ ;  /* 0x00000000001a7805 */ /* 0x001fcc000001ff00 */
[----:B------:R0:W2:Y:S01]  /*0680*/  @!P0 LDG.E.EL.128 R24, desc[UR6][R8.64] ;  /* 0x0000000608188981 */ /* 0x0000a2000c2e1d00 */
[----:B------:R-:W-:Y:S01]  /*0690*/  FADD R19, R19, 9.9999997473787516356e-06 ;  /* 0x3727c5ac13137421 */ /* 0x000fe20000000000 */
[----:B------:R-:W1:Y:S01]  /*06a0*/  S2UR UR5, SR_CgaCtaId ;  /* 0x00000000000579c3 */ /* 0x000e620000008800 */
[----:B------:R-:W-:Y:S01]  /*06b0*/  UMOV UR4, 0x400 ;  /* 0x0000040000047882 */ /* 0x000fe20000000000 */
[----:B------:R-:W3:Y:S01]  /*06c0*/  S2R R28, SR_TID.X ;  /* 0x00000000001c7919 */ /* 0x000ee20000002100 */
[----:B------:R-:W4:Y:S01]  /*06d0*/  MUFU.SQRT R14, R19 ;  /* 0x00000013000e7308 */ /* 0x000f220000002000 */
[C---:B------:R-:W-:Y:S01]  /*06e0*/  FMUL R5, R12.reuse, R5 ;  /* 0x000000050c057220 */ /* 0x040fe20000400000 */
[C---:B------:R-:W-:Y:S01]  /*06f0*/  FADD R7, -R15.reuse, R7 ;  /* 0x000000070f077221 */ /* 0x040fe20000000100 */
[----:B------:R-:W-:Y:S01]  /*0700*/  FADD R11, -R15, R11 ;  /* 0x0000000b0f0b7221 */ /* 0x000fe20000000100 */
[----:B0-----:R-:W-:Y:S01]  /*0710*/  FMUL R9, R12, R10 ;  /* 0x0000000a0c097220 */ /* 0x001fe20000400000 */
[----:B----4-:R-:W-:-:S02]  /*0720*/  FSETP.GT.AND P0, PT, R14, 8.50705917302346158658e+37, PT ;  /* 0x7e8000000e00780b */ /* 0x010fc40003f04000 */
[----:B------:R-:W-:Y:S01]  /*0730*/  FSETP.GEU.AND P3, PT, R14, 1.175494350822287508e-38, PT ;  /* 0x008000000e00780b */ /* 0x000fe20003f6e000 */
[----:B-1----:R-:W-:-:S10]  /*0740*/  UPRMT UR4, UR5, 0x654, UR4 ;  /* 0x0000065405047896 */ /* 0x002fd40008000004 */
[----:B------:R-:W-:Y:S01]  /*0750*/  @P0 FMUL R14, R14, 0.25 ;  /* 0x3e8000000e0e0820 */ /* 0x000fe20000400000 */
[----:B---3--:R-:W-:-:S03]  /*0760*/  IMAD.SHL.U32 R8, R28, 0x40, RZ ;  /* 0x000000401c087824 */ /* 0x008fc600078e00ff */
[----:B------:R-:W-:Y:S02]  /*0770*/  @!P3 FMUL R14, R14, 16777216 ;  /* 0x4b8000000e0eb820 */ /* 0x000fe40000400000 */
[----:B------:R-:W-:Y:S02]  /*0780*/  LOP3.LUT R8, R8, 0x3c0, RZ, 0xc0, !PT ;  /* 0x000003c008087812 */ /* 0x000fe400078ec0ff */
[----:B------:R-:W0:Y:S02]  /*0790*/  MUFU.RCP R10, R14 ;  /* 0x0000000e000a7308 */ /* 0x000e240000001000 */
[----:B------:R-:W-:Y:S01]  /*07a0*/  LEA.HI R12, R8, UR4, RZ, 0x1e ;  /* 0x00000004080c7c11 */ /* 0x000fe2000f8ff0ff */
[-CC-:B--2---:R-:W-:Y:S01]  /*07b0*/  FFMA R4, R4, R21.reuse, R25.reuse ;  /* 0x0000001504047223 */ /* 0x184fe20000000019 */
[----:B------:R-:W-:Y:S01]  /*07c0*/  FFMA R25, R18, R21, R25 ;  /* 0x0000001512197223 */ /* 0x000fe20000000019 */
[----:B------:R-:W-:Y:S01]  /*07d0*/  LOP3.LUT R21, R28, 0x10, RZ, 0xc0, !PT ;  /* 0x000000101c157812 */ /* 0x000fe200078ec0ff */
[-CC-:B------:R-:W-:Y:S01]  /*07e0*/  FFMA R6, R29, R20.reuse, R24.reuse ;  /* 0x000000141d067223 */ /* 0x180fe20000000018 */
[----:B------:R-:W-:Y:S01]  /*07f0*/  FFMA R20, R13, R20, R24 ;  /* 0x000000140d147223 */ /* 0x000fe20000000018 */
[-CC-:B------:R-:W-:Y:S01]  /*0800*/  FFMA R5, R5, R22.reuse, R26.reuse ;  /* 0x0000001605057223 */ /* 0x180fe2000000001a */
[----:B------:R-:W-:Y:S01]  /*0810*/  LOP3.LUT R13, R21, 0x40, R28, 0xf8, !PT ;  /* 0x00000040150d7812 */ /* 0x000fe200078ef81c */
[----:B------:R-:W-:Y:S01]  /*0820*/  FFMA R22, R9, R22, R26 ;  /* 0x0000001609167223 */ /* 0x000fe2000000001a */
[----:B------:R-:W-:-:S02]  /*0830*/  LOP3.LUT R9, R8, 0x10, RZ, 0xfc, !PT ;  /* 0x0000001008097812 */ /* 0x000fc400078efcff */
[----:B------:R-:W-:Y:S02]  /*0840*/  LOP3.LUT R13, R13, 0x20, R28, 0xf8, !PT ;  /* 0x000000200d0d7812 */ /* 0x000fe400078ef81c */
[----:B------:R-:W-:Y:S02]  /*0850*/  LEA.HI R18, R9, UR4, RZ, 0x1e ;  /* 0x0000000409127c11 */ /* 0x000fe4000f8ff0ff */
[----:B------:R-:W-:Y:S02]  /*0860*/  SHF.R.U32.HI R19, RZ, 0x4, R13 ;  /* 0x00000004ff137819 */ /* 0x000fe4000001160d */
[C---:B------:R-:W-:Y:S02]  /*0870*/  LOP3.LUT R13, R8.reuse, 0x20, RZ, 0xfc, !PT ;  /* 0x00000020080d7812 */ /* 0x040fe400078efcff */
[----:B------:R-:W-:Y:S02]  /*0880*/  LOP3.LUT R19, R19, R8, RZ, 0xfc, !PT ;  /* 0x0000000813137212 */ /* 0x000fe400078efcff */
[----:B------:R-:W-:-:S02]  /*0890*/  LOP3.LUT R8, R8, 0x30, RZ, 0xfc, !PT ;  /* 0x0000003008087812 */ /* 0x000fc400078efcff */
[----:B------:R-:W-:Y:S02]  /*08a0*/  FSEL R9, R17, 1, P0 ;  /* 0x3f80000011097808 */ /* 0x000fe40000000000 */
[----:B------:R-:W-:Y:S02]  /*08b0*/  LEA.HI R26, R8, UR4, RZ, 0x1e ;  /* 0x00000004081a7c11 */ /* 0x000fe4000f8ff0ff */
[----:B------:R-:W-:Y:S01]  /*08c0*/  LOP3.LUT R8, R16, 0x20, RZ, 0xfc, !PT ;  /* 0x0000002010087812 */ /* 0x000fe200078efcff */
[----:B------:R-:W-:Y:S01]  /*08d0*/  @!P3 FMUL R9, R9, 16777216 ;  /* 0x4b8000000909b820 */ /* 0x000fe20000400000 */
[----:B------:R-:W-:Y:S01]  /*08e0*/  LEA.HI R24, R13, UR4, RZ, 0x1e ;  /* 0x000000040d187c11 */ /* 0x000fe2000f8ff0ff */
[----:B------:R-:W-:Y:S01]  /*08f0*/  IMAD R13, R19, 0x4, R12 ;  /* 0x00000004130d7824 */ /* 0x000fe200078e020c */
[----:B------:R-:W-:Y:S01]  /*0900*/  ISETP.GE.AND P0, PT, R3, 0x10, PT ;  /* 0x000000100300780c */ /* 0x000fe20003f06270 */
[----:B------:R-:W-:-:S04]  /*0910*/  IMAD.HI R17, R8, 0x4ec4ec4f, RZ ;  /* 0x4ec4ec4f08117827 */ /* 0x000fc800078e02ff */
[----:B0-----:R-:W-:Y:S01]  /*0920*/  FMUL R10, R10, R9 ;  /* 0x000000090a0a7220 */ /* 0x001fe20000400000 */
[----:B------:R-:W-:Y:S01]  /*0930*/  FSETP.GEU.AND P4, PT, R6, RZ, PT ;  /* 0x000000ff0600720b */ /* 0x000fe20003f8e000 */
[C---:B------:R-:W-:Y:S01]  /*0940*/  IMAD R12, R19.reuse, 0x4, R18 ;  /* 0x00000004130c7824 */ /* 0x040fe200078e0212 */
[----:B------:R-:W-:Y:S01]  /*0950*/  SHF.R.U32.HI R14, RZ, 0x1f, R17 ;  /* 0x0000001fff0e7819 */ /* 0x000fe20000011611 */
[C---:B------:R-:W-:Y:S01]  /*0960*/  IMAD R18, R19.reuse, 0x4, R24 ;  /* 0x0000000413127824 */ /* 0x040fe200078e0218 */
[----:B------:R-:W-:Y:S01]  /*0970*/  ISETP.LT.AND P3, PT, R8, 0x1a0, !P0 ;  /* 0x000001a00800780c */ /* 0x000fe20004761270 */
[----:B------:R-:W-:Y:S01]  /*0980*/  IMAD R19, R19, 0x4, R26 ;  /* 0x0000000413137824 */ /* 0x000fe200078e021a */
[----:B------:R-:W-:Y:S01]  /*0990*/  LEA.HI.SX32 R17, R17, R14, 0x1b ;  /* 0x0000000e11117211 */ /* 0x000fe200078fdaff */
[----:B------:R-:W-:Y:S01]  /*09a0*/  FMUL R26, R10, R7 ;  /* 0x000000070a1a7220 */ /* 0x000fe20000400000 */
[----:B------:R-:W-:-:S04]  /*09b0*/  IMAD.HI R9, R16, 0x4ec4ec4f, RZ ;  /* 0x4ec4ec4f10097827 */ /* 0x000fc800078e02ff */
[----:B------:R-:W-:Y:S01]  /*09c0*/  FMUL R14, R10, R11 ;  /* 0x0000000b0a0e7220 */ /* 0x000fe20000400000 */
[----:B------:R-:W-:Y:S01]  /*09d0*/  ISETP.LT.AND P0, PT, R16, 0x1a0, !P0 ;  /* 0x000001a01000780c */ /* 0x000fe20004701270 */
[----:B------:R-:W-:Y:S02]  /*09e0*/  IMAD R24, R17, -0x68, R8 ;  /* 0xffffff9811187824 */ /* 0x000fe400078e0208 */
[-CC-:B------:R-:W-:Y:S01]  /*09f0*/  FFMA R8, R26, R23.reuse, R27.reuse ;  /* 0x000000171a087223 */ /* 0x180fe2000000001b */
[----:B------:R-:W-:Y:S01]  /*0a00*/  FSEL R26, R6, RZ, P4 ;  /* 0x000000ff061a7208 */ /* 0x000fe20002000000 */
[----:B------:R-:W-:Y:S01]  /*0a10*/  FFMA R27, R14, R23, R27 ;  /* 0x000000170e1b7223 */ /* 0x000fe2000000001b */
[----:B------:R-:W0:Y:S01]  /*0a20*/  LDC.64 R6, c[0x0][0x238] ;  /* 0x00008e00ff067b82 */ /* 0x000e220000000a00 */
[----:B------:R-:W-:Y:S01]  /*0a30*/  SHF.R.U32.HI R10, RZ, 0x1f, R9 ;  /* 0x0000001fff0a7819 */ /* 0x000fe20000011609 */
[----:B------:R-:W-:Y:S01]  /*0a40*/  IMAD.SHL.U32 R24, R24, 0x10, RZ ;  /* 0x0000001018187824 */ /* 0x000fe200078e00ff */
[C---:B------:R-:W-:Y:S01]  /*0a50*/  FSETP.GEU.AND P6, PT, R4.reuse, RZ, PT ;  /* 0x000000ff0400720b */ /* 0x040fe20003fce000 */
[----:B------:R1:W-:Y:S01]  /*0a60*/  STS [R13], R26 ;  /* 0x0000001a0d007388 */ /* 0x0003e20000000800 */
[----:B------:R-:W-:Y:S01]  /*0a70*/  LEA.HI.SX32 R23, R9, R10, 0x1b ;  /* 0x0000000a09177211 */ /* 0x000fe200078fdaff */
[----:B------:R-:W-:Y:S01]  /*0a80*/  VIADD R9, R3, 0xd00 ;  /* 0x00000d0003097836 */ /* 0x000fe20000000000 */
[----:B------:R-:W-:Y:S01]  /*0a90*/  FSETP.GEU.AND P5, PT, R5, RZ, PT ;  /* 0x000000ff0500720b */ /* 0x000fe20003fae000 */
[----:B------:R-:W-:Y:S01]  /*0aa0*/  IMAD R10, R17, 0x1a00, R24 ;  /* 0x00001a00110a7824 */ /* 0x000fe200078e0218 */
[----:B------:R-:W-:Y:S01]  /*0ab0*/  FSEL R29, R4, RZ, P6 ;  /* 0x000000ff041d7208 */ /* 0x000fe20003000000 */
[----:B------:R-:W-:Y:S01]  /*0ac0*/  IMAD R16, R23, -0x68, R16 ;  /* 0xffffff9817107824 */ /* 0x000fe200078e0210 */
[----:B------:R-:W-:-:S02]  /*0ad0*/  FSETP.GEU.AND P4, PT, R8, RZ, PT ;  /* 0x000000ff0800720b */ /* 0x000fc40003f8e000 */
[----:B------:R-:W-:Y:S01]  /*0ae0*/  FSEL R14, R5, RZ, P5 ;  /* 0x000000ff050e7208 */ /* 0x000fe20002800000 */
[----:B------:R-:W-:Y:S01]  /*0af0*/  IMAD R4, R16, 0x10, R9 ;  /* 0x0000001010047824 */ /* 0x000fe200078e0209 */
[----:B-1----:R-:W-:Y:S01]  /*0b00*/  FSEL R26, R8, RZ, P4 ;  /* 0x000000ff081a7208 */ /* 0x002fe20002000000 */
[----:B------:R-:W-:Y:S01]  /*0b10*/  IMAD.IADD R5, R9, 0x1, R10 ;  /* 0x0000000109057824 */ /* 0x000fe200078e020a */
[----:B------:R-:W-:Y:S01]  /*0b20*/  STS [R12+0x40], R29 ;  /* 0x0000401d0c007388 */ /* 0x000fe20000000800 */
[----:B------:R-:W-:Y:S01]  /*0b30*/  IMAD R15, R23, 0x1a00, R4 ;  /* 0x00001a00170f7824 */ /* 0x000fe200078e0204 */
[----:B------:R-:W-:Y:S02]  /*0b40*/  CS2R R8, SRZ ;  /* 0x0000000000087805 */ /* 0x000fe4000001ff00 */
[----:B------:R-:W-:Y:S01]  /*0b50*/  CS2R R10, SRZ ;  /* 0x00000000000a7805 */ /* 0x000fe2000001ff00 */
[----:B------:R0:W-:Y:S01]  /*0b60*/  STS [R18+0x80], R14 ;  /* 0x0000800e12007388 */ /* 0x0001e20000000800 */
[----:B------:R-:W-:-:S02]  /*0b70*/  FSETP.GEU.AND P4, PT, R20, RZ, PT ;  /* 0x000000ff1400720b */ /* 0x000fc40003f8e000 */
[----:B------:R-:W-:Y:S01]  /*0b80*/  FSETP.GEU.AND P5, PT, R22, RZ, PT ;  /* 0x000000ff1600720b */ /* 0x000fe20003fae000 */
[----:B------:R1:W-:Y:S01]  /*0b90*/  STS [R19+0xc0], R26 ;  /* 0x0000c01a13007388 */ /* 0x0003e20000000800 */
[----:B0-----:R-:W-:-:S05]  /*0ba0*/  IMAD.WIDE R14, R15, 0x4, R6 ;  /* 0x000000040f0e7825 */ /* 0x001fca00078e0206 */
[----:B------:R0:W2:Y:S01]  /*0bb0*/  @P0 LDG.E.EL.128 R8, desc[UR6][R14.64] ;  /* 0x000000060e080981 */ /* 0x0000a2000c2e1d00 */
[----:B------:R-:W-:Y:S01]  /*0bc0*/  FSEL R20, R20, RZ, P4 ;  /* 0x000000ff14147208 */ /* 0x000fe20002000000 */
[----:B0-----:R-:W-:Y:S01]  /*0bd0*/  IMAD.WIDE R14, R5, 0x4, R6 ;  /* 0x00000004050e7825 */ /* 0x001fe200078e0206 */
[----:B------:R-:W-:Y:S02]  /*0be0*/  CS2R R4, SRZ ;  /* 0x0000000000047805 */ /* 0x000fe4000001ff00 */
[----:B------:R-:W-:Y:S02]  /*0bf0*/  CS2R R6, SRZ ;  /* 0x0000000000067805 */ /* 0x000fe4000001ff00 */
[C---:B------:R-:W-:Y:S02]  /*0c00*/  FSETP.GEU.AND P4, PT, R25.reuse, RZ, PT ;  /* 0x000000ff1900720b */ /* 0x040fe40003f8e000 */
[----:B------:R-:W-:Y:S01]  /*0c10*/  FSEL R29, R22, RZ, P5 ;  /* 0x000000ff161d7208 */ /* 0x000fe20002800000 */
[----:B-1----:R-:W-:Y:S01]  /*0c20*/  IMAD.SHL.U32 R26, R28, 0x4, RZ ;  /* 0x000000041c1a7824 */ /* 0x002fe200078e00ff */
[----:B------:R0:W-:Y:S04]  /*0c30*/  STS [R13+0x20], R20 ;  /* 0x000020140d007388 */ /* 0x0001e80000000800 */
[----:B------:R1:W3:Y:S01]  /*0c40*/  @P3 LDG.E.EL.128 R4, desc[UR6][R14.64] ;  /* 0x000000060e043981 */ /* 0x0002e2000c2e1d00 */
[----:B------:R-:W-:Y:S01]  /*0c50*/  FSEL R25, R25, RZ, P4 ;  /* 0x000000ff19197208 */ /* 0x000fe20002000000 */
[----:B------:R-:W-:Y:S01]  /*0c60*/  IMAD R24, R17, 0xd00, R24 ;  /* 0x00000d0011187824 */ /* 0x000fe200078e0218 */
[----:B------:R-:W-:-:S03]  /*0c70*/  FSETP.GEU.AND P4, PT, R27, RZ, PT ;  /* 0x000000ff1b00720b */ /* 0x000fc60003f8e000 */
[----:B------:R4:W-:Y:S01]  /*0c80*/  STS [R12+0x60], R25 ;  /* 0x000060190c007388 */ /* 0x0009e20000000800 */
[----:B0-----:R-:W-:Y:S02]  /*0c90*/  LOP3.LUT R20, R26, 0x1fc, RZ, 0xc0, !PT ;  /* 0x000001fc1a147812 */ /* 0x001fe400078ec0ff */
[----:B------:R-:W-:Y:S01]  /*0ca0*/  LOP3.LUT R13, R28, 0x7c, RZ, 0xc0, !PT ;  /* 0x0000007c1c0d7812 */ /* 0x000fe200078ec0ff */
[----:B------:R0:W-:Y:S01]  /*0cb0*/  STS [R18+0xa0], R29 ;  /* 0x0000a01d12007388 */ /* 0x0001e20000000800 */
[----:B-1----:R-:W-:Y:S02]  /*0cc0*/  FSEL R14, R27, RZ, P4 ;  /* 0x000000ff1b0e7208 */ /* 0x002fe40002000000 */
[----:B------:R-:W1:Y:S01]  /*0cd0*/  LDC.64 R26, c[0x0][0x240] ;  /* 0x00009000ff1a7b82 */ /* 0x000e620000000a00 */
[C---:B------:R-:W-:Y:S01]  /*0ce0*/  LOP3.LUT R22, R20.reuse, 0x200, RZ, 0xfc, !PT ;  /* 0x0000020014167812 */ /* 0x040fe200078efcff */
[----:B------:R-:W-:Y:S01]  /*0cf0*/  VIADD R13, R13, UR4 ;  /* 0x000000040d0d7c36 */ /* 0x000fe20008000000 */
[----:B------:R5:W-:Y:S02]  /*0d00*/  STS [R19+0xe0], R14 ;  /* 0x0000e00e13007388 */ /* 0x000be40000000800 */
[----:B------:R-:W-:Y:S01]  /*0d10*/  SHF.R.U32.HI R22, RZ, 0x2, R22 ;  /* 0x00000002ff167819 */ /* 0x000fe20000011616 */
[----:B----4-:R-:W-:-:S02]  /*0d20*/  IMAD R25, R20, 0x4, R13 ;  /* 0x0000000414197824 */ /* 0x010fc400078e020d */
[----:B------:R-:W-:Y:S01]  /*0d30*/  BAR.SYNC.DEFER_BLOCKING 0x0 ;  /* 0x0000000000007b1d */ /* 0x000fe20000010000 */
[----:B0-----:R-:W-:Y:S01]  /*0d40*/  IMAD R18, R16, 0x10, R3 ;  /* 0x0000001010127824 */ /* 0x001fe200078e0203 */
[C---:B------:R-:W-:Y:S02]  /*0d50*/  LOP3.LUT R16, R22.reuse, 0xfc, RZ, 0xc0, !PT ;  /* 0x000000fc16107812 */ /* 0x040fe400078ec0ff */
[----:B------:R-:W-:Y:S01]  /*0d60*/  SHF.R.U32.HI R29, RZ, 0x2, R28 ;  /* 0x00000002ff1d7819 */ /* 0x000fe2000001161c */
[----:B------:R-:W-:Y:S01]  /*0d70*/  IMAD R23, R23, 0xd00, R18 ;  /* 0x00000d0017177824 */ /* 0x000fe200078e0212 */
[----:B------:R-:W-:Y:S01]  /*0d80*/  LOP3.LUT R22, R22, 0xf0, RZ, 0xc0, !PT ;  /* 0x000000f016167812 */ /* 0x000fe200078ec0ff */
[----:B------:R-:W-:Y:S01]  /*0d90*/  VIADD R17, R16, UR4 ;  /* 0x0000000410117c36 */ /* 0x000fe20008000000 */
[----:B------:R-:W-:Y:S01]  /*0da0*/  SGXT.U32 R29, R29, 0x2 ;  /* 0x000000021d1d781a */ /* 0x000fe20000000000 */
[----:B-----5:R-:W-:Y:S02]  /*0db0*/  IMAD.IADD R19, R3, 0x1, R24 ;  /* 0x0000000103137824 */ /* 0x020fe400078e0218 */
[----:B------:R-:W-:Y:S01]  /*0dc0*/  IMAD R3, R20, 0x4, R17 ;  /* 0x0000000414037824 */ /* 0x000fe200078e0211 */
[----:B------:R-:W-:Y:S04]  /*0dd0*/  LDS R12, [R25] ;  /* 0x00000000190c7984 */ /* 0x000fe80000000800 */
[----:B------:R-:W-:Y:S04]  /*0de0*/  LDS R13, [R25+0x4] ;  /* 0x00000400190d7984 */ /* 0x000fe80000000800 */
[----:B------:R-:W-:Y:S04]  /*0df0*/  LDS R14, [R25+0x8] ;  /* 0x00000800190e7984 */ /* 0x000fe80000000800 */
[----:B------:R1:W0:Y:S04]  /*0e00*/  LDS R15, [R25+0xc] ;  /* 0x00000c00190f7984 */ /* 0x0002280000000800 */
[----:B------:R-:W-:Y:S01]  /*0e10*/  LDS R16, [R3+0x800] ;  /* 0x0008000003107984 */ /* 0x000fe20000000800 */
[----:B-1----:R-:W-:-:S03]  /*0e20*/  IMAD.WIDE R24, R23, 0x4, R26 ;  /* 0x0000000417187825 */ /* 0x002fc600078e021a */
[----:B------:R-:W-:Y:S01]  /*0e30*/  LDS R17, [R3+0x804] ;  /* 0x0008040003117984 */ /* 0x000fe20000000800 */
[----:B------:R-:W-:-:S03]  /*0e40*/  IMAD.WIDE R26, R19, 0x4, R26 ;  /* 0x00000004131a7825 */ /* 0x000fc600078e021a */
[----:B------:R-:W-:Y:S01]  /*0e50*/  LDS R18, [R3+0x808] ;  /* 0x0008080003127984 */ /* 0x000fe20000000800 */
[----:B------:R-:W-:-:S03]  /*0e60*/  IMAD.SHL.U32 R23, R28, 0x100, RZ ;  /* 0x000001001c177824 */ /* 0x000fc600078e00ff */
[----:B------:R-:W1:Y:S04]  /*0e70*/  LDS R19, [R3+0x80c] ;  /* 0x00080c0003137984 */ /* 0x000e680000000800 */
[----:B0-----:R0:W-:Y:S04]  /*0e80*/  @P0 STG.E.128 desc[UR6][R24.64], R12 ;  /* 0x0000000c18000986 */ /* 0x0011e8000c101d06 */
[----:B-1----:R-:W-:Y:S01]  /*0e90*/  @P3 STG.E.128 desc[UR6][R26.64], R16 ;  /* 0x000000101a003986 */ /* 0x002fe2000c101d06 */
[----:B0-----:R-:W-:Y:S02]  /*0ea0*/  SHF.R.U32.HI R24, RZ, 0x2, R21 ;  /* 0x00000002ff187819 */ /* 0x001fe40000011615 */
[----:B------:R-:W-:-:S04]  /*0eb0*/  LOP3.LUT R21, R23, 0x300, RZ, 0xc0, !PT ;  /* 0x0000030017157812 */ /* 0x000fc800078ec0ff */
[----:B------:R-:W-:Y:S02]  /*0ec0*/  LOP3.LUT R23, R24, R21, R29, 0xfe, !PT ;  /* 0x0000001518177212 */ /* 0x000fe400078efe1d */
[----:B------:R-:W-:Y:S02]  /*0ed0*/  LOP3.LUT R24, R28, 0x20, RZ, 0xc0, !PT ;  /* 0x000000201c187812 */ /* 0x000fe400078ec0ff */
[----:B------:R-:W-:Y:S02]  /*0ee0*/  LOP3.LUT R25, R21, 0xc0, RZ, 0xfc, !PT ;  /* 0x000000c015197812 */ /* 0x000fe400078efcff */
[----:B------:R-:W-:Y:S02]  /*0ef0*/  SHF.R.U32.HI R3, RZ, 0x2, R24 ;  /* 0x00000002ff037819 */ /* 0x000fe40000011618 */
[----:B------:R-:W-:Y:S01]  /*0f00*/  LEA.HI R25, R25, UR4, RZ, 0x1e ;  /* 0x0000000419197c11 */ /* 0x000fe2000f8ff0ff */
[----:B--2---:R-:W-:Y:S01]  /*0f10*/  FADD R8, R12, R8 ;  /* 0x000000080c087221 */ /* 0x004fe20000000000 */
[----:B------:R-:W-:Y:S01]  /*0f20*/  LOP3.LUT R12, R28, 0x40, RZ, 0xc0, !PT ;  /* 0x000000401c0c7812 */ /* 0x000fe200078ec0ff */
[----:B------:R-:W-:Y:S01]  /*0f30*/  FADD R9, R13, R9 ;  /* 0x000000090d097221 */ /* 0x000fe20000000000 */
[----:B------:R-:W-:Y:S01]  /*0f40*/  LOP3.LUT R13, R21, 0x40, RZ, 0xfc, !PT ;  /* 0x00000040150d7812 */ /* 0x000fe200078efcff */
[----:B------:R-:W-:Y:S01]  /*0f50*/  FADD R10, R14, R10 ;  /* 0x0000000a0e0a7221 */ /* 0x000fe20000000000 */
[----:B------:R-:W-:-:S02]  /*0f60*/  SHF.R.U32.HI R12, RZ, 0x2, R12 ;  /* 0x00000002ff0c7819 */ /* 0x000fc4000001160c */
[----:B------:R-:W-:Y:S02]  /*0f70*/  LEA.HI R24, R13, UR4, RZ, 0x1e ;  /* 0x000000040d187c11 */ /* 0x000fe4000f8ff0ff */
[----:B------:R-:W-:Y:S02]  /*0f80*/  LOP3.LUT R3, R12, R23, R3, 0xfe, !PT ;  /* 0x000000170c037212 */ /* 0x000fe400078efe03 */
[C---:B------:R-:W-:Y:S02]  /*0f90*/  LOP3.LUT R23, R21.reuse, 0x80, RZ, 0xfc, !PT ;  /* 0x0000008015177812 */ /* 0x040fe400078efcff */
[----:B------:R-:W-:Y:S02]  /*0fa0*/  LEA.HI R12, R21, UR4, RZ, 0x1e ;  /* 0x00000004150c7c11 */ /* 0x000fe4000f8ff0ff */
[----:B------:R-:W-:Y:S02]  /*0fb0*/  LEA.HI R21, R23, UR4, RZ, 0x1e ;  /* 0x0000000417157c11 */ /* 0x000fe4000f8ff0ff */
[----:B------:R-:W-:Y:S01]  /*0fc0*/  LOP3.LUT R28, R28, 0x70, RZ, 0xc0, !PT ;  /* 0x000000701c1c7812 */ /* 0x000fe200078ec0ff */
[C---:B------:R-:W-:Y:S01]  /*0fd0*/  IMAD R13, R3.reuse, 0x4, R12 ;  /* 0x00000004030d7824 */ /* 0x040fe200078e020c */
[----:B------:R-:W-:Y:S01]  /*0fe0*/  BAR.SYNC.DEFER_BLOCKING 0x0 ;  /* 0x0000000000007b1d */ /* 0x000fe20000010000 */
[----:B------:R-:W-:-:S02]  /*0ff0*/  IMAD R12, R3, 0x4, R24 ;  /* 0x00000004030c7824 */ /* 0x000fc400078e0218 */
[----:B------:R-:W-:Y:S01]  /*1000*/  FADD R24, R15, R11 ;  /* 0x0000000b0f187221 */ /* 0x000fe20000000000 */
[C---:B------:R-:W-:Y:S02]  /*1010*/  IMAD R21, R3.reuse, 0x4, R21 ;  /* 0x0000000403157824 */ /* 0x040fe400078e0215 */
[----:B---3--:R-:W-:Y:S01]  /*1020*/  FADD R23, R16, R4 ;  /* 0x0000000410177221 */ /* 0x008fe20000000000 */
[----:B------:R-:W-:Y:S02]  /*1030*/  IMAD R3, R3, 0x4, R25 ;  /* 0x0000000403037824 */ /* 0x000fe400078e0219 */
[----:B------:R-:W-:Y:S01]  /*1040*/  FADD R25, R17, R5 ;  /* 0x0000000511197221 */ /* 0x000fe20000000000 */
[----:B------:R-:W-:Y:S01]  /*1050*/  FADD R29, R18, R6 ;  /* 0x00000006121d7221 */ /* 0x000fe20000000000 */
[----:B------:R-:W-:Y:S01]  /*1060*/  FADD R4, R19, R7 ;  /* 0x0000000713047221 */ /* 0x000fe20000000000 */
[----:B------:R-:W-:Y:S01]  /*1070*/  VIADD R5, R28, UR4 ;  /* 0x000000041c057c36 */ /* 0x000fe20008000000 */
[----:B------:R-:W0:Y:S01]  /*1080*/  LDC.64 R14, c[0x0][0x248] ;  /* 0x00009200ff0e7b82 */ /* 0x000e220000000a00 */
[----:B------:R-:W-:-:S02]  /*1090*/  VIADD R11, R22, UR4 ;  /* 0x00000004160b7c36 */ /* 0x000fc40008000000 */
[C---:B------:R-:W-:Y:S02]  /*10a0*/  IMAD R5, R20.reuse, 0x4, R5 ;  /* 0x0000000414057824 */ /* 0x040fe400078e0205 */
[----:B------:R-:W-:Y:S01]  /*10b0*/  IMAD R11, R20, 0x4, R11 ;  /* 0x00000004140b7824 */ /* 0x000fe200078e020b */
[----:B------:R-:W-:Y:S04]  /*10c0*/  STS [R13], R8 ;  /* 0x000000080d007388 */ /* 0x000fe80000000800 */
[----:B------:R0:W-:Y:S04]  /*10d0*/  STS [R12+0x100], R9 ;  /* 0x000100090c007388 */ /* 0x0001e80000000800 */
[----:B------:R-:W-:Y:S04]  /*10e0*/  STS [R21+0x200], R10 ;  /* 0x0002000a15007388 */ /* 0x000fe80000000800 */
[----:B------:R-:W-:Y:S01]  /*10f0*/  STS [R3+0x300], R24 ;  /* 0x0003001803007388 */ /* 0x000fe20000000800 */
[----:B0-----:R-:W-:-:S03]  /*1100*/  IMAD.WIDE R8, R2, 0x4, R14 ;  /* 0x0000000402087825 */ /* 0x001fc600078e020e */
[----:B------:R-:W-:Y:S04]  /*1110*/  STS [R13+0x80], R23 ;  /* 0x000080170d007388 */ /* 0x000fe80000000800 */
[----:B------:R-:W-:Y:S04]  /*1120*/  STS [R12+0x180], R25 ;  /* 0x000180190c007388 */ /* 0x000fe80000000800 */
[----:B------:R-:W-:Y:S04]  /*1130*/  STS [R21+0x280], R29 ;  /* 0x0002801d15007388 */ /* 0x000fe80000000800 */
[----:B------:R-:W-:Y:S01]  /*1140*/  STS [R3+0x380], R4 ;  /* 0x0003800403007388 */ /* 0x000fe20000000800 */
[----:B------:R-:W-:Y:S06]  /*1150*/  BAR.SYNC.DEFER_BLOCKING 0x0 ;  /* 0x0000000000007b1d */ /* 0x000fec0000010000 */
[----:B------:R-:W0:Y:S04]  /*1160*/  LDS.128 R4, [R5] ;  /* 0x0000000005047984 */ /* 0x000e280000000c00 */
[----:B0-----:R0:W-:Y:S02]  /*1170*/  @P2 STG.E.128 desc[UR6][R8.64], R4 ;  /* 0x0000000408002986 */ /* 0x0011e4000c101d06 */
[----:B0-----:R-:W-:Y:S05]  /*1180*/  @!P1 EXIT ;  /* 0x000000000000994d */ /* 0x001fea0003800000 */
[----:B0-----:R-:W0:Y:S01]  /*1190*/  LDS.128 R8, [R11+0x800] ;  /* 0x000800000b087984 */ /* 0x001e220000000c00 */
[----:B------:R-:W-:-:S05]  /*11a0*/  IMAD.WIDE R2, R0, 0x4, R14 ;  /* 0x0000000400027825 */ /* 0x000fca00078e020e */
[----:B0-----:R-:W-:Y:S01]  /*11b0*/  STG.E.128 desc[UR6][R2.64], R8 ;  /* 0x0000000802007986 */ /* 0x001fe2000c101d06 */
[----:B------:R-:W-:Y:S05]  /*11c0*/  EXIT ;  /* 0x000000000000794d */ /* 0x000fea0003800000 */
.L_x_0:
[----:B------:R-:W-:-:S00]  /*11d0*/  BRA `(.L_x_0) ;  /* 0xfffffffc00fc7947 */ /* 0x000fc0000383ffff */
[----:B------:R-:W-:-:S00]  /*11e0*/  NOP ;  /* 0x0000000000007918 */ /* 0x000fc00000000000 */
        /* <DEDUP_REMOVED lines=9> */
.L_x_1:


//--------------------- .nv.global.init           --------------------------
	.section	.nv.global.init,"aw",@progbits
.nv.global.init:
	.type		_$_str,@object
	.size		_$_str,(_$_str_$_2 - _$_str)
_$_str:
        /*0000*/ 	.byte	0x5f, 0x5f, 0x43, 0x55, 0x44, 0x41, 0x5f, 0x46, 0x54, 0x5a, 0x00
	.type		_$_str_$_2,@object
	.size		_$_str_$_2,(.L_1 - _$_str_$_2)
_$_str_$_2:
        /*000b*/ 	.byte	0x5f, 0x5f, 0x43, 0x55, 0x44, 0x41, 0x5f, 0x50, 0x52, 0x45, 0x43, 0x5f, 0x53, 0x51, 0x52, 0x54
        /*001b*/ 	.byte	0x00
.L_1:


//--------------------- .nv.shared.triton_poi_fused__native_batch_norm_legit_no_training_add_relu_48 --------------------------
	.section	.nv.shared.triton_poi_fused__native_batch_norm_legit_no_training_add_relu_48,"aw",@nobits
	.sectionflags	@""
	.align	16
	.zero		1024


//--------------------- .nv.constant0.triton_poi_fused__native_batch_norm_legit_no_training_add_relu_48 --------------------------
	.section	.nv.constant0.triton_poi_fused__native_batch_norm_legit_no_training_add_relu_48,"a",@progbits
	.sectionflags	@""
	.align	4
.nv.constant0.triton_poi_fused__native_batch_norm_legit_no_training_add_relu_48:
	.zero		600
